	.headerflags	@"EF_CUDA_TEXMODE_UNIFIED EF_CUDA_64BIT_ADDRESS EF_CUDA_ACCELERATORS EF_CUDA_SM90 EF_CUDA_VIRTUAL_SM(EF_CUDA_SM90)"
	.elftype	@"ET_EXEC"


//--------------------- .nv.info                  --------------------------
	.section	.nv.info,"",@"SHT_CUDA_INFO"
	.align	4


	//----- nvinfo : EIATTR_REGCOUNT
	.align		4
        /*0000*/ 	.byte	0x04, 0x2f
        /*0002*/ 	.short	(.L_3 - .L_2)
	.align		4
.L_2:
        /*0004*/ 	.word	index@(triton_poi_fused__native_batch_norm_legit_no_training_relu_19)
        /*0008*/ 	.word	0x00000011


	//----- nvinfo : EIATTR_MIN_STACK_SIZE
	.align		4
.L_3:
        /*000c*/ 	.byte	0x04, 0x12
        /*000e*/ 	.short	(.L_5 - .L_4)
	.align		4
.L_4:
        /*0010*/ 	.word	index@(triton_poi_fused__native_batch_norm_legit_no_training_relu_19)
        /*0014*/ 	.word	0x00000000


	//----- nvinfo : EIATTR_FRAME_SIZE
	.align		4
.L_5:
        /*0018*/ 	.byte	0x04, 0x11
        /*001a*/ 	.short	(.L_7 - .L_6)
	.align		4
.L_6:
        /*001c*/ 	.word	index@(triton_poi_fused__native_batch_norm_legit_no_training_relu_19)
        /*0020*/ 	.word	0x00000000


	//----- nvinfo : EIATTR_MIN_STACK_SIZE
	.align		4
.L_7:
        /*0024*/ 	.byte	0x04, 0x12
        /*0026*/ 	.short	(.L_9 - .L_8)
	.align		4
.L_8:
        /*0028*/ 	.word	index@(triton_poi_fused__native_batch_norm_legit_no_training_relu_19)
        /*002c*/ 	.word	0x00000000
.L_9:


//--------------------- .nv.info.triton_poi_fused__native_batch_norm_legit_no_training_relu_19 --------------------------
	.section	.nv.info.triton_poi_fused__native_batch_norm_legit_no_training_relu_19,"",@"SHT_CUDA_INFO"
	.sectionflags	@""
	.align	4


	//----- nvinfo : EIATTR_CUDA_API_VERSION
	.align		4
        /*0000*/ 	.byte	0x04, 0x37
        /*0002*/ 	.short	(.L_11 - .L_10)
.L_10:
        /*0004*/ 	.word	0x0000007c


	//----- nvinfo : EIATTR_KPARAM_INFO
	.align		4
.L_11:
        /*0008*/ 	.byte	0x04, 0x17
        /*000a*/ 	.short	(.L_13 - .L_12)
.L_12:
        /*000c*/ 	.word	0x00000000
        /*0010*/ 	.short	0x0006
        /*0012*/ 	.short	0x0030
        /*0014*/ 	.byte	0x00, 0xf0, 0x11, 0x00


	//----- nvinfo : EIATTR_KPARAM_INFO
	.align		4
.L_13:
        /*0018*/ 	.byte	0x04, 0x17
        /*001a*/ 	.short	(.L_15 - .L_14)
.L_14:
        /*001c*/ 	.word	0x00000000
        /*0020*/ 	.short	0x0005
        /*0022*/ 	.short	0x0028
        /*0024*/ 	.byte	0x00, 0xf4, 0x21, 0x00


	//----- nvinfo : EIATTR_KPARAM_INFO
	.align		4
.L_15:
        /*0028*/ 	.byte	0x04, 0x17
        /*002a*/ 	.short	(.L_17 - .L_16)
.L_16:
        /*002c*/ 	.word	0x00000000
        /*0030*/ 	.short	0x0004
        /*0032*/ 	.short	0x0020
        /*0034*/ 	.byte	0x00, 0xf4, 0x21, 0x00


	//----- nvinfo : EIATTR_KPARAM_INFO
	.align		4
.L_17:
        /*0038*/ 	.byte	0x04, 0x17
        /*003a*/ 	.short	(.L_19 - .L_18)
.L_18:
        /*003c*/ 	.word	0x00000000
        /*0040*/ 	.short	0x0003
        /*0042*/ 	.short	0x0018
        /*0044*/ 	.byte	0x00, 0xf4, 0x21, 0x00


	//----- nvinfo : EIATTR_KPARAM_INFO
	.align		4
.L_19:
        /*0048*/ 	.byte	0x04, 0x17
        /*004a*/ 	.short	(.L_21 - .L_20)
.L_20:
        /*004c*/ 	.word	0x00000000
        /*0050*/ 	.short	0x0002
        /*0052*/ 	.short	0x0010
        /*0054*/ 	.byte	0x00, 0xf4, 0x21, 0x00


	//----- nvinfo : EIATTR_KPARAM_INFO
	.align		4
.L_21:
        /*0058*/ 	.byte	0x04, 0x17
        /*005a*/ 	.short	(.L_23 - .L_22)
.L_22:
        /*005c*/ 	.word	0x00000000
        /*0060*/ 	.short	0x0001
        /*0062*/ 	.short	0x0008
        /*0064*/ 	.byte	0x00, 0xf4, 0x21, 0x00


	//----- nvinfo : EIATTR_KPARAM_INFO
	.align		4
.L_23:
        /*0068*/ 	.byte	0x04, 0x17
        /*006a*/ 	.short	(.L_25 - .L_24)
.L_24:
        /*006c*/ 	.word	0x00000000
        /*0070*/ 	.short	0x0000
        /*0072*/ 	.short	0x0000
        /*0074*/ 	.byte	0x00, 0xf4, 0x21, 0x00


	//----- nvinfo : EIATTR_SPARSE_MMA_MASK
	.align		4
.L_25:
        /*0078*/ 	.byte	0x03, 0x50
        /*007a*/ 	.short	0x0000


	//----- nvinfo : EIATTR_MAXREG_COUNT
	.align		4
        /*007c*/ 	.byte	0x03, 0x1b
        /*007e*/ 	.short	0x00ff


	//----- nvinfo : EIATTR_EXIT_INSTR_OFFSETS
	.align		4
        /*0080*/ 	.byte	0x04, 0x1c
        /*0082*/ 	.short	(.L_27 - .L_26)


	//   ....[0]....
.L_26:
        /*0084*/ 	.word	0x00000360


	//----- nvinfo : EIATTR_REQNTID
	.align		4
.L_27:
        /*0088*/ 	.byte	0x04, 0x10
        /*008a*/ 	.short	(.L_29 - .L_28)
.L_28:
        /*008c*/ 	.word	0x00000080
        /*0090*/ 	.word	0x00000001
        /*0094*/ 	.word	0x00000001


	//----- nvinfo : EIATTR_CBANK_PARAM_SIZE
	.align		4
.L_29:
        /*0098*/ 	.byte	0x03, 0x19
        /*009a*/ 	.short	0x0034


	//----- nvinfo : EIATTR_PARAM_CBANK
	.align		4
        /*009c*/ 	.byte	0x04, 0x0a
        /*009e*/ 	.short	(.L_31 - .L_30)
	.align		4
.L_30:
        /*00a0*/ 	.word	index@(.nv.constant0.triton_poi_fused__native_batch_norm_legit_no_training_relu_19)
        /*00a4*/ 	.short	0x0210
        /*00a6*/ 	.short	0x0034


	//----- nvinfo : EIATTR_SW_WAR
	.align		4
.L_31:
        /*00a8*/ 	.byte	0x04, 0x36
        /*00aa*/ 	.short	(.L_33 - .L_32)
.L_32:
        /*00ac*/ 	.word	0x00000008
.L_33:


//--------------------- .nv.callgraph             --------------------------
	.section	.nv.callgraph,"",@"SHT_CUDA_CALLGRAPH"
	.align	4
	.sectionentsize	8
	.align		4
        /*0000*/ 	.word	0x00000000
	.align		4
        /*0004*/ 	.word	0xffffffff
	.align		4
        /*0008*/ 	.word	0x00000000
	.align		4
        /*000c*/ 	.word	0xfffffffe
	.align		4
        /*0010*/ 	.word	0x00000000
	.align		4
        /*0014*/ 	.word	0xfffffffd
	.align		4
        /*0018*/ 	.word	0x00000000
	.align		4
        /*001c*/ 	.word	0xfffffffc


//--------------------- .nv.constant4             --------------------------
	.section	.nv.constant4,"a",@progbits
	.align	8
	.align		8
.nv.constant4:
        /*0000*/ 	.dword	_$_str
	.align		8
        /*0008*/ 	.dword	_$_str_$_2


//--------------------- .text.triton_poi_fused__native_batch_norm_legit_no_training_relu_19 --------------------------
	.section	.text.triton_poi_fused__native_batch_norm_legit_no_training_relu_19,"ax",@progbits
	.align	128
        .global         triton_poi_fused__native_batch_norm_legit_no_training_relu_19
        .type           triton_poi_fused__native_batch_norm_legit_no_training_relu_19,@function
        .size           triton_poi_fused__native_batch_norm_legit_no_training_relu_19,(.L_x_1 - triton_poi_fused__native_batch_norm_legit_no_training_relu_19)
        .other          triton_poi_fused__native_batch_norm_legit_no_training_relu_19,@"STO_CUDA_ENTRY STV_DEFAULT"
triton_poi_fused__native_batch_norm_legit_no_training_relu_19:
.text.triton_poi_fused__native_batch_norm_legit_no_training_relu_19:
[----:B------:R-:W-:Y:S01]  /*0000*/  LDC R1, c[0x0][0x28] ;  /* 0x00000a00ff017b82 */ /* 0x000fe20000000800 */
[----:B------:R-:W1:Y:S07]  /*0010*/  S2R R0, SR_TID.X ;  /* 0x0000000000007919 */ /* 0x000e6e0000002100 */
[----:B------:R-:W2:Y:S01]  /*0020*/  LDC.64 R6, c[0x0][0x220] ;  /* 0x00008800ff067b82 */ /* 0x000ea20000000a00 */
[----:B------:R-:W-:Y:S01]  /*0030*/  ULDC.64 UR4, c[0x0][0x208] ;  /* 0x0000820000047ab9 */ /* 0x000fe20000000a00 */
[----:B------:R-:W3:Y:S06]  /*0040*/  S2R R5, SR_CTAID.X ;  /* 0x0000000000057919 */ /* 0x000eec0000002500 */
[----:B------:R-:W4:Y:S08]  /*0050*/  LDC.64 R8, c[0x0][0x228] ;  /* 0x00008a00ff087b82 */ /* 0x000f300000000a00 */
[----:B------:R-:W5:Y:S01]  /*0060*/  LDC.64 R10, c[0x0][0x230] ;  /* 0x00008c00ff0a7b82 */ /* 0x000f620000000a00 */
[----:B-1----:R-:W-:-:S02]  /*0070*/  SHF.L.U32 R0, R0, 0x1, RZ ;  /* 0x0000000100007819 */ /* 0x002fc400000006ff */
[----:B---3--:R-:W-:Y:S02]  /*0080*/  SHF.R.S32.HI R3, RZ, 0x17, R5 ;  /* 0x00000017ff037819 */ /* 0x008fe40000011405 */
[----:B------:R-:W-:Y:S02]  /*0090*/  LOP3.LUT R0, R0, 0xfe, RZ, 0xc0, !PT ;  /* 0x000000fe00007812 */ /* 0x000fe400078ec0ff */
[----:B------:R-:W-:Y:S02]  /*00a0*/  SGXT R3, R3, 0x1 ;  /* 0x000000010303781a */ /* 0x000fe40000000200 */
[----:B------:R-:W-:Y:S02]  /*00b0*/  LEA R0, R5, R0, 0x8 ;  /* 0x0000000005007211 */ /* 0x000fe400078e40ff */
[----:B------:R-:W1:Y:S02]  /*00c0*/  LDC.64 R4, c[0x0][0x218] ;  /* 0x00008600ff047b82 */ /* 0x000e640000000a00 */
[----:B------:R-:W-:-:S04]  /*00d0*/  LEA.HI R3, R3, R0, RZ, 0x4 ;  /* 0x0000000003037211 */ /* 0x000fc800078f20ff */
[--C-:B------:R-:W-:Y:S02]  /*00e0*/  SHF.R.S32.HI R2, RZ, 0x4, R3.reuse ;  /* 0x00000004ff027819 */ /* 0x100fe40000011403 */
[----:B------:R-:W-:-:S04]  /*00f0*/  SHF.R.S32.HI R3, RZ, 0x1f, R3 ;  /* 0x0000001fff037819 */ /* 0x000fc80000011403 */
[----:B------:R-:W-:-:S04]  /*0100*/  LEA.HI R3, R3, R2, RZ, 0x6 ;  /* 0x0000000203037211 */ /* 0x000fc800078f30ff */
[----:B------:R-:W-:-:S04]  /*0110*/  LOP3.LUT R3, R3, 0xffffffc0, RZ, 0xc0, !PT ;  /* 0xffffffc003037812 */ /* 0x000fc800078ec0ff */
[----:B------:R-:W-:Y:S02]  /*0120*/  IADD3 R13, R2, -R3, RZ ;  /* 0x80000003020d7210 */ /* 0x000fe40007ffe0ff */
[----:B------:R-:W3:Y:S03]  /*0130*/  LDC.64 R2, c[0x0][0x210] ;  /* 0x00008400ff027b82 */ /* 0x000ee60000000a00 */
[----:B--2---:R-:W-:-:S06]  /*0140*/  IMAD.WIDE R6, R13, 0x4, R6 ;  /* 0x000000040d067825 */ /* 0x004fcc00078e0206 */
[----:B------:R-:W2:Y:S01]  /*0150*/  LDG.E.EL R6, desc[UR4][R6.64] ;  /* 0x0000000406067981 */ /* 0x000ea2000c2e1900 */
[----:B-1----:R-:W-:-:S05]  /*0160*/  IMAD.WIDE R4, R13, 0x4, R4 ;  /* 0x000000040d047825 */ /* 0x002fca00078e0204 */
[----:B------:R1:W2:Y:S01]  /*0170*/  LDG.E.EL R12, desc[UR4][R4.64] ;  /* 0x00000004040c7981 */ /* 0x0002a2000c2e1900 */
[----:B---3--:R-:W-:Y:S01]  /*0180*/  IMAD.WIDE R2, R0, 0x4, R2 ;  /* 0x0000000400027825 */ /* 0x008fe200078e0202 */
[----:B------:R-:W-:Y:S01]  /*0190*/  HFMA2.MMA R14, -RZ, RZ, 1.625, 0 ;  /* 0x3e800000ff0e7435 */ /* 0x000fe200000001ff */
[----:B-1----:R-:W1:Y:S04]  /*01a0*/  LDC.64 R4, c[0x0][0x238] ;  /* 0x00008e00ff047b82 */ /* 0x002e680000000a00 */
[----:B------:R-:W3:Y:S01]  /*01b0*/  LDG.E.64 R2, desc[UR4][R2.64] ;  /* 0x0000000402027981 */ /* 0x000ee2000c1e1b00 */
[----:B----4-:R-:W-:-:S04]  /*01c0*/  IMAD.WIDE R8, R13, 0x4, R8 ;  /* 0x000000040d087825 */ /* 0x010fc800078e0208 */
[----:B-----5:R-:W-:Y:S02]  /*01d0*/  IMAD.WIDE R10, R13, 0x4, R10 ;  /* 0x000000040d0a7825 */ /* 0x020fe400078e020a */
[----:B------:R-:W4:Y:S04]  /*01e0*/  LDG.E.EL R8, desc[UR4][R8.64] ;  /* 0x0000000408087981 */ /* 0x000f28000c2e1900 */
[----:B------:R-:W4:Y:S01]  /*01f0*/  LDG.E.EL R11, desc[UR4][R10.64] ;  /* 0x000000040a0b7981 */ /* 0x000f22000c2e1900 */
[----:B-1----:R-:W-:-:S04]  /*0200*/  IMAD.WIDE R4, R0, 0x4, R4 ;  /* 0x0000000400047825 */ /* 0x002fc800078e0204 */
[----:B--2---:R-:W-:-:S04]  /*0210*/  FADD R6, R6, 9.9999997473787516356e-06 ;  /* 0x3727c5ac06067421 */ /* 0x004fc80000000000 */
[----:B------:R-:W1:Y:S02]  /*0220*/  MUFU.SQRT R7, R6 ;  /* 0x0000000600077308 */ /* 0x000e640000002000 */
[C---:B-1----:R-:W-:Y:S02]  /*0230*/  FSETP.GT.AND P0, PT, R7.reuse, 8.50705917302346158658e+37, PT ;  /* 0x7e8000000700780b */ /* 0x042fe40003f04000 */
[----:B------:R-:W-:-:S11]  /*0240*/  FSETP.GEU.AND P1, PT, R7, 1.175494350822287508e-38, PT ;  /* 0x008000000700780b */ /* 0x000fd60003f2e000 */
[----:B------:R-:W-:-:S04]  /*0250*/  @P0 FMUL R7, R7, 0.25 ;  /* 0x3e80000007070820 */ /* 0x000fc80000400000 */
[----:B------:R-:W-:-:S06]  /*0260*/  @!P1 FMUL R7, R7, 16777216 ;  /* 0x4b80000007079820 */ /* 0x000fcc0000400000 */
[----:B------:R-:W1:Y:S01]  /*0270*/  MUFU.RCP R7, R7 ;  /* 0x0000000700077308 */ /* 0x000e620000001000 */
[----:B------:R-:W-:Y:S01]  /*0280*/  FSEL R14, R14, 1, P0 ;  /* 0x3f8000000e0e7808 */ /* 0x000fe20000000000 */
[----:B---3--:R-:W-:-:S04]  /*0290*/  FADD R2, R2, -R12 ;  /* 0x8000000c02027221 */ /* 0x008fc80000000000 */
[----:B------:R-:W-:Y:S01]  /*02a0*/  @!P1 FMUL R14, R14, 16777216 ;  /* 0x4b8000000e0e9820 */ /* 0x000fe20000400000 */
[----:B------:R-:W-:-:S03]  /*02b0*/  FADD R3, R3, -R12 ;  /* 0x8000000c03037221 */ /* 0x000fc60000000000 */
[----:B-1----:R-:W-:-:S04]  /*02c0*/  FMUL R14, R7, R14 ;  /* 0x0000000e070e7220 */ /* 0x002fc80000400000 */
[-C--:B------:R-:W-:Y:S01]  /*02d0*/  FMUL R2, R2, R14.reuse ;  /* 0x0000000e02027220 */ /* 0x080fe20000400000 */
[----:B------:R-:W-:-:S03]  /*02e0*/  FMUL R14, R3, R14 ;  /* 0x0000000e030e7220 */ /* 0x000fc60000400000 */
[C-C-:B----4-:R-:W-:Y:S01]  /*02f0*/  FFMA R2, R8.reuse, R2, R11.reuse ;  /* 0x0000000208027223 */ /* 0x150fe2000000000b */
[----:B------:R-:W-:-:S04]  /*0300*/  FFMA R14, R8, R14, R11 ;  /* 0x0000000e080e7223 */ /* 0x000fc8000000000b */
[----:B------:R-:W-:Y:S02]  /*0310*/  FSETP.GEU.AND P0, PT, R2, RZ, PT ;  /* 0x000000ff0200720b */ /* 0x000fe40003f0e000 */
[----:B------:R-:W-:Y:S02]  /*0320*/  FSETP.GEU.AND P1, PT, R14, RZ, PT ;  /* 0x000000ff0e00720b */ /* 0x000fe40003f2e000 */
[----:B------:R-:W-:Y:S02]  /*0330*/  FSEL R2, R2, RZ, P0 ;  /* 0x000000ff02027208 */ /* 0x000fe40000000000 */
[----:B------:R-:W-:-:S05]  /*0340*/  FSEL R3, R14, RZ, P1 ;  /* 0x000000ff0e037208 */ /* 0x000fca0000800000 */
[----:B------:R-:W-:Y:S01]  /*0350*/  STG.E.64 desc[UR4][R4.64], R2 ;  /* 0x0000000204007986 */ /* 0x000fe2000c101b04 */
[----:B------:R-:W-:Y:S05]  /*0360*/  EXIT ;  /* 0x000000000000794d */ /* 0x000fea0003800000 */
.L_x_0:
[----:B------:R-:W-:-:S00]  /*0370*/  BRA `(.L_x_0) ;  /* 0xfffffffc00fc7947 */ /* 0x000fc0000383ffff */
[----:B------:R-:W-:-:S00]  /*0380*/  NOP ;  /* 0x0000000000007918 */ /* 0x000fc00000000000 */
[----:B------:R-:W-:-:S00]  /*0390*/  NOP ;  /* 0x0000000000007918 */ /* 0x000fc00000000000 */
[----:B------:R-:W-:-:S00]  /*03a0*/  NOP ;  /* 0x0000000000007918 */ /* 0x000fc00000000000 */
[----:B------:R-:W-:-:S00]  /*03b0*/  NOP ;  /* 0x0000000000007918 */ /* 0x000fc00000000000 */
[----:B------:R-:W-:-:S00]  /*03c0*/  NOP ;  /* 0x0000000000007918 */ /* 0x000fc00000000000 */
[----:B------:R-:W-:-:S00]  /*03d0*/  NOP ;  /* 0x0000000000007918 */ /* 0x000fc00000000000 */
[----:B------:R-:W-:-:S00]  /*03e0*/  NOP ;  /* 0x0000000000007918 */ /* 0x000fc00000000000 */
[----:B------:R-:W-:-:S00]  /*03f0*/  NOP ;  /* 0x0000000000007918 */ /* 0x000fc00000000000 */
.L_x_1:


//--------------------- .nv.global.init           --------------------------
	.section	.nv.global.init,"aw",@progbits
.nv.global.init:
	.type		_$_str,@object
	.size		_$_str,(_$_str_$_2 - _$_str)
_$_str:
        /*0000*/ 	.byte	0x5f, 0x5f, 0x43, 0x55, 0x44, 0x41, 0x5f, 0x46, 0x54, 0x5a, 0x00
	.type		_$_str_$_2,@object
	.size		_$_str_$_2,(.L_1 - _$_str_$_2)
_$_str_$_2:
        /*000b*/ 	.byte	0x5f, 0x5f, 0x43, 0x55, 0x44, 0x41, 0x5f, 0x50, 0x52, 0x45, 0x43, 0x5f, 0x53, 0x51, 0x52, 0x54
        /*001b*/ 	.byte	0x00
.L_1:


//--------------------- .nv.constant0.triton_poi_fused__native_batch_norm_legit_no_training_relu_19 --------------------------
	.section	.nv.constant0.triton_poi_fused__native_batch_norm_legit_no_training_relu_19,"a",@progbits
	.sectionflags	@""
	.align	4
.nv.constant0.triton_poi_fused__native_batch_norm_legit_no_training_relu_19:
	.zero		580
